//
// Generated by NVIDIA NVVM Compiler
//
// Compiler Build ID: CL-36424714
// Cuda compilation tools, release 13.0, V13.0.88
// Based on NVVM 20.0.0
//

.version 9.0
.target sm_100
.address_size 64

	// .globl	_Z9addKernelPii

.visible .entry _Z9addKernelPii(
	.param .u64 .ptr .align 1 _Z9addKernelPii_param_0,
	.param .u32 _Z9addKernelPii_param_1
)
{
	.reg .pred 	%p<2>;
	.reg .b32 	%r<8>;
	.reg .b64 	%rd<5>;

	ld.param.u64 	%rd1, [_Z9addKernelPii_param_0];
	ld.param.u32 	%r2, [_Z9addKernelPii_param_1];
	mov.u32 	%r3, %ctaid.x;
	mov.u32 	%r4, %ntid.x;
	mov.u32 	%r5, %tid.x;
	mad.lo.s32 	%r1, %r3, %r4, %r5;
	setp.gt.s32 	%p1, %r1, 1048575;
	@%p1 bra 	$L__BB0_2;
	cvta.to.global.u64 	%rd2, %rd1;
	mul.wide.s32 	%rd3, %r1, 4;
	add.s64 	%rd4, %rd2, %rd3;
	ld.global.u32 	%r6, [%rd4];
	add.s32 	%r7, %r6, %r2;
	st.global.u32 	[%rd4], %r7;
$L__BB0_2:
	ret;

}


// ===== COMPILED SASS (sm_100) =====

	.target	sm_100

	.elftype	@"ET_EXEC"


//--------------------- .note.nv.tkinfo           --------------------------
	.section	.note.nv.tkinfo,"",@"SHT_NOTE"
	.sectionflags	@"SHF_NOTE_NV_TKINFO"
	.tkinfo
        /*0018*/ 	.word	0x00000002
        /*0030*/ 	.string	""
        /*0030*/ 	.string	"ptxas"
        /*0030*/ 	.string	"Cuda compilation tools, release 13.0, V13.0.88"
        /*0030*/ 	.string	"Build cuda_13.0.r13.0/compiler.36424714_0"
        /*0030*/ 	.string	"-arch sm_100 -m 64 "



//--------------------- .note.nv.cuinfo           --------------------------
	.section	.note.nv.cuinfo,"",@"SHT_NOTE"
	.sectionflags	@"SHF_NOTE_NV_CUINFO"
        /*0018*/ 	.short	0x0002
        /*001a*/ 	.short	0x0064
        /*001c*/ 	.short	0x0082
	.zero		2


//--------------------- .nv.info                  --------------------------
	.section	.nv.info,"",@"SHT_CUDA_INFO"
	.align	4


	//----- nvinfo : EIATTR_REGCOUNT
	.align		4
        /*0000*/ 	.byte	0x04, 0x2f
        /*0002*/ 	.short	(.L_1 - .L_0)
	.align		4
.L_0:
        /*0004*/ 	.word	index@(_Z9addKernelPii)
        /*0008*/ 	.word	0x00000008


	//----- nvinfo : EIATTR_FRAME_SIZE
	.align		4
.L_1:
        /*000c*/ 	.byte	0x04, 0x11
        /*000e*/ 	.short	(.L_3 - .L_2)
	.align		4
.L_2:
        /*0010*/ 	.word	index@(_Z9addKernelPii)
        /*0014*/ 	.word	0x00000000


	//----- nvinfo : EIATTR_MIN_STACK_SIZE
	.align		4
.L_3:
        /*0018*/ 	.byte	0x04, 0x12
        /*001a*/ 	.short	(.L_5 - .L_4)
	.align		4
.L_4:
        /*001c*/ 	.word	index@(_Z9addKernelPii)
        /*0020*/ 	.word	0x00000000
.L_5:


//--------------------- .nv.compat                --------------------------
	.section	.nv.compat,"",@"SHT_CUDA_COMPAT_INFO"
	.align	4
        /*0000*/ 	.byte	0x02, 0x09, 0x00, 0x00, 0x02, 0x02, 0x01, 0x00, 0x02, 0x05, 0x05, 0x00, 0x03, 0x07, 0x01, 0x01
        /*0010*/ 	.byte	0x02, 0x03, 0x00, 0x00, 0x02, 0x06, 0x01, 0x00, 0x04, 0x0b, 0x08, 0x00, 0x09, 0x00, 0x00, 0x00
        /*0020*/ 	.byte	0x00, 0x00, 0x00, 0x00


//--------------------- .nv.info._Z9addKernelPii  --------------------------
	.section	.nv.info._Z9addKernelPii,"",@"SHT_CUDA_INFO"
	.sectionflags	@""
	.align	4


	//----- nvinfo : EIATTR_CUDA_API_VERSION
	.align		4
        /*0000*/ 	.byte	0x04, 0x37
        /*0002*/ 	.short	(.L_7 - .L_6)
.L_6:
        /*0004*/ 	.word	0x00000082


	//----- nvinfo : EIATTR_KPARAM_INFO
	.align		4
.L_7:
        /*0008*/ 	.byte	0x04, 0x17
        /*000a*/ 	.short	(.L_9 - .L_8)
.L_8:
        /*000c*/ 	.word	0x00000000
        /*0010*/ 	.short	0x0001
        /*0012*/ 	.short	0x0008
        /*0014*/ 	.byte	0x00, 0xf0, 0x11, 0x00


	//----- nvinfo : EIATTR_KPARAM_INFO
	.align		4
.L_9:
        /*0018*/ 	.byte	0x04, 0x17
        /*001a*/ 	.short	(.L_11 - .L_10)
.L_10:
        /*001c*/ 	.word	0x00000000
        /*0020*/ 	.short	0x0000
        /*0022*/ 	.short	0x0000
        /*0024*/ 	.byte	0x00, 0xf5, 0x21, 0x00


	//----- nvinfo : EIATTR_SPARSE_MMA_MASK
	.align		4
.L_11:
        /*0028*/ 	.byte	0x03, 0x50
        /*002a*/ 	.short	0x0000


	//----- nvinfo : EIATTR_MAXREG_COUNT
	.align		4
        /*002c*/ 	.byte	0x03, 0x1b
        /*002e*/ 	.short	0x00ff


	//----- nvinfo : EIATTR_MERCURY_ISA_VERSION
	.align		4
        /*0030*/ 	.byte	0x03, 0x5f
        /*0032*/ 	.short	0x0101


	//----- nvinfo : EIATTR_VRC_CTA_INIT_COUNT
	.align		4
        /*0034*/ 	.byte	0x02, 0x4a
	.zero		1
	.zero		1


	//----- nvinfo : EIATTR_EXIT_INSTR_OFFSETS
	.align		4
        /*0038*/ 	.byte	0x04, 0x1c
        /*003a*/ 	.short	(.L_13 - .L_12)


	//   ....[0]....
.L_12:
        /*003c*/ 	.word	0x00000060


	//   ....[1]....
        /*0040*/ 	.word	0x000000e0


	//----- nvinfo : EIATTR_CBANK_PARAM_SIZE
	.align		4
.L_13:
        /*0044*/ 	.byte	0x03, 0x19
        /*0046*/ 	.short	0x000c


	//----- nvinfo : EIATTR_PARAM_CBANK
	.align		4
        /*0048*/ 	.byte	0x04, 0x0a
        /*004a*/ 	.short	(.L_15 - .L_14)
	.align		4
.L_14:
        /*004c*/ 	.word	index@(.nv.constant0._Z9addKernelPii)
        /*0050*/ 	.short	0x0380
        /*0052*/ 	.short	0x000c


	//----- nvinfo : EIATTR_SW_WAR
	.align		4
.L_15:
        /*0054*/ 	.byte	0x04, 0x36
        /*0056*/ 	.short	(.L_17 - .L_16)
.L_16:
        /*0058*/ 	.word	0x00000008
.L_17:


//--------------------- .nv.callgraph             --------------------------
	.section	.nv.callgraph,"",@"SHT_CUDA_CALLGRAPH"
	.align	4
	.sectionentsize	8
	.align		4
        /*0000*/ 	.word	0x00000000
	.align		4
        /*0004*/ 	.word	0xffffffff
	.align		4
        /*0008*/ 	.word	0x00000000
	.align		4
        /*000c*/ 	.word	0xfffffffe
	.align		4
        /*0010*/ 	.word	0x00000000
	.align		4
        /*0014*/ 	.word	0xfffffffd
	.align		4
        /*0018*/ 	.word	0x00000000
	.align		4
        /*001c*/ 	.word	0xfffffffc


//--------------------- .text._Z9addKernelPii     --------------------------
	.section	.text._Z9addKernelPii,"ax",@progbits
	.align	128
        .global         _Z9addKernelPii
        .type           _Z9addKernelPii,@function
        .size           _Z9addKernelPii,(.L_x_1 - _Z9addKernelPii)
        .other          _Z9addKernelPii,@"STO_CUDA_ENTRY STV_DEFAULT"
_Z9addKernelPii:
.text._Z9addKernelPii:
[----:B------:R-:W-:Y:S01]  /*0000*/  LDC R1, c[0x0][0x37c] ;  /* 0x0000df00ff017b82 */ /* 0x000fe20000000800 */
[----:B------:R-:W0:Y:S07]  /*0010*/  S2R R0, SR_TID.X ;  /* 0x0000000000007919 */ /* 0x000e2e0000002100 */
[----:B------:R-:W0:Y:S08]  /*0020*/  S2UR UR4, SR_CTAID.X ;  /* 0x00000000000479c3 */ /* 0x000e300000002500 */
[----:B------:R-:W0:Y:S02]  /*0030*/  LDC R5, c[0x0][0x360] ;  /* 0x0000d800ff057b82 */ /* 0x000e240000000800 */
[----:B0-----:R-:W-:-:S05]  /*0040*/  IMAD R5, R5, UR4, R0 ;  /* 0x0000000405057c24 */ /* 0x001fca000f8e0200 */
[----:B------:R-:W-:-:S13]  /*0050*/  ISETP.GT.AND P0, PT, R5, 0xfffff, PT ;  /* 0x000fffff0500780c */ /* 0x000fda0003f04270 */
[----:B------:R-:W-:Y:S05]  /*0060*/  @P0 EXIT ;  /* 0x000000000000094d */ /* 0x000fea0003800000 */
[----:B------:R-:W0:Y:S01]  /*0070*/  LDC.64 R2, c[0x0][0x380] ;  /* 0x0000e000ff027b82 */ /* 0x000e220000000a00 */
[----:B------:R-:W1:Y:S01]  /*0080*/  LDCU.64 UR4, c[0x0][0x358] ;  /* 0x00006b00ff0477ac */ /* 0x000e620008000a00 */
[----:B------:R-:W2:Y:S01]  /*0090*/  LDCU UR6, c[0x0][0x388] ;  /* 0x00007100ff0677ac */ /* 0x000ea20008000800 */
[----:B0-----:R-:W-:-:S05]  /*00a0*/  IMAD.WIDE R2, R5, 0x4, R2 ;  /* 0x0000000405027825 */ /* 0x001fca00078e0202 */
[----:B-1----:R-:W2:Y:S02]  /*00b0*/  LDG.E R0, desc[UR4][R2.64] ;  /* 0x0000000402007981 */ /* 0x002ea4000c1e1900 */
[----:B--2---:R-:W-:-:S05]  /*00c0*/  IADD3 R5, PT, PT, R0, UR6, RZ ;  /* 0x0000000600057c10 */ /* 0x004fca000fffe0ff */
[----:B------:R-:W-:Y:S01]  /*00d0*/  STG.E desc[UR4][R2.64], R5 ;  /* 0x0000000502007986 */ /* 0x000fe2000c101904 */
[----:B------:R-:W-:Y:S05]  /*00e0*/  EXIT ;  /* 0x000000000000794d */ /* 0x000fea0003800000 */
.L_x_0:
[----:B------:R-:W-:-:S00]  /*00f0*/  BRA `(.L_x_0) ;  /* 0xfffffffc00fc7947 */ /* 0x000fc0000383ffff */
[----:B------:R-:W-:-:S00]  /*0100*/  NOP ;  /* 0x0000000000007918 */ /* 0x000fc00000000000 */
[----:B------:R-:W-:-:S00]  /*0110*/  NOP ;  /* 0x0000000000007918 */ /* 0x000fc00000000000 */
[----:B------:R-:W-:-:S00]  /*0120*/  NOP ;  /* 0x0000000000007918 */ /* 0x000fc00000000000 */
[----:B------:R-:W-:-:S00]  /*0130*/  NOP ;  /* 0x0000000000007918 */ /* 0x000fc00000000000 */
[----:B------:R-:W-:-:S00]  /*0140*/  NOP ;  /* 0x0000000000007918 */ /* 0x000fc00000000000 */
[----:B------:R-:W-:-:S00]  /*0150*/  NOP ;  /* 0x0000000000007918 */ /* 0x000fc00000000000 */
[----:B------:R-:W-:-:S00]  /*0160*/  NOP ;  /* 0x0000000000007918 */ /* 0x000fc00000000000 */
[----:B------:R-:W-:-:S00]  /*0170*/  NOP ;  /* 0x0000000000007918 */ /* 0x000fc00000000000 */
.L_x_1:


//--------------------- .nv.shared.reserved.0     --------------------------
	.section	.nv.shared.reserved.0,"aw",@nobits
	.weak		__nv_reservedSMEM_offset_0_alias
	.size		__nv_reservedSMEM_offset_0_alias, 0, 64
	.other		__nv_reservedSMEM_offset_0_alias,@"STO_CUDA_RESERVED_SHARED STV_DEFAULT"
__nv_reservedSMEM_offset_0_alias:
	.zero		0
	.zero		64


//--------------------- .nv.constant0._Z9addKernelPii --------------------------
	.section	.nv.constant0._Z9addKernelPii,"a",@progbits
	.sectionflags	@""
	.align	4
.nv.constant0._Z9addKernelPii:
	.zero		908


//--------------------- SYMBOLS --------------------------

	.type		.nv.reservedSmem.offset0,@object
	.size		.nv.reservedSmem.offset0,0x4
